//
// Generated by NVIDIA NVVM Compiler
//
// Compiler Build ID: CL-36424714
// Cuda compilation tools, release 13.0, V13.0.88
// Based on NVVM 20.0.0
//

.version 9.0
.target sm_100
.address_size 64

	// .globl	_Z10non_atomicv
.global .attribute(.managed) .align 4 .u32 counter;

.visible .entry _Z10non_atomicv()
{
	.reg .b32 	%r<3>;

	ld.global.u32 	%r1, [counter];
	add.s32 	%r2, %r1, 1;
	st.global.u32 	[counter], %r2;
	ret;

}
	// .globl	_Z6atomicv
.visible .entry _Z6atomicv()
{
	.reg .b32 	%r<2>;

	atom.global.add.u32 	%r1, [counter], 1;
	ret;

}


// ===== COMPILED SASS (sm_100) =====

	.target	sm_100

	.elftype	@"ET_EXEC"


//--------------------- .note.nv.tkinfo           --------------------------
	.section	.note.nv.tkinfo,"",@"SHT_NOTE"
	.sectionflags	@"SHF_NOTE_NV_TKINFO"
	.tkinfo
        /*0018*/ 	.word	0x00000002
        /*0030*/ 	.string	""
        /*0030*/ 	.string	"ptxas"
        /*0030*/ 	.string	"Cuda compilation tools, release 13.0, V13.0.88"
        /*0030*/ 	.string	"Build cuda_13.0.r13.0/compiler.36424714_0"
        /*0030*/ 	.string	"-arch sm_100 -m 64 "



//--------------------- .note.nv.cuinfo           --------------------------
	.section	.note.nv.cuinfo,"",@"SHT_NOTE"
	.sectionflags	@"SHF_NOTE_NV_CUINFO"
        /*0018*/ 	.short	0x0002
        /*001a*/ 	.short	0x0064
        /*001c*/ 	.short	0x0082
	.zero		2


//--------------------- .nv.info                  --------------------------
	.section	.nv.info,"",@"SHT_CUDA_INFO"
	.align	4


	//----- nvinfo : EIATTR_REGCOUNT
	.align		4
        /*0000*/ 	.byte	0x04, 0x2f
        /*0002*/ 	.short	(.L_2 - .L_1)
	.align		4
.L_1:
        /*0004*/ 	.word	index@(_Z10non_atomicv)
        /*0008*/ 	.word	0x00000008


	//----- nvinfo : EIATTR_FRAME_SIZE
	.align		4
.L_2:
        /*000c*/ 	.byte	0x04, 0x11
        /*000e*/ 	.short	(.L_4 - .L_3)
	.align		4
.L_3:
        /*0010*/ 	.word	index@(_Z10non_atomicv)
        /*0014*/ 	.word	0x00000000


	//----- nvinfo : EIATTR_REGCOUNT
	.align		4
.L_4:
        /*0018*/ 	.byte	0x04, 0x2f
        /*001a*/ 	.short	(.L_6 - .L_5)
	.align		4
.L_5:
        /*001c*/ 	.word	index@(_Z6atomicv)
        /*0020*/ 	.word	0x00000008


	//----- nvinfo : EIATTR_FRAME_SIZE
	.align		4
.L_6:
        /*0024*/ 	.byte	0x04, 0x11
        /*0026*/ 	.short	(.L_8 - .L_7)
	.align		4
.L_7:
        /*0028*/ 	.word	index@(_Z6atomicv)
        /*002c*/ 	.word	0x00000000


	//----- nvinfo : EIATTR_MIN_STACK_SIZE
	.align		4
.L_8:
        /*0030*/ 	.byte	0x04, 0x12
        /*0032*/ 	.short	(.L_10 - .L_9)
	.align		4
.L_9:
        /*0034*/ 	.word	index@(_Z6atomicv)
        /*0038*/ 	.word	0x00000000


	//----- nvinfo : EIATTR_MIN_STACK_SIZE
	.align		4
.L_10:
        /*003c*/ 	.byte	0x04, 0x12
        /*003e*/ 	.short	(.L_12 - .L_11)
	.align		4
.L_11:
        /*0040*/ 	.word	index@(_Z10non_atomicv)
        /*0044*/ 	.word	0x00000000
.L_12:


//--------------------- .nv.compat                --------------------------
	.section	.nv.compat,"",@"SHT_CUDA_COMPAT_INFO"
	.align	4
        /*0000*/ 	.byte	0x02, 0x09, 0x00, 0x00, 0x02, 0x02, 0x01, 0x00, 0x02, 0x05, 0x05, 0x00, 0x03, 0x07, 0x01, 0x01
        /*0010*/ 	.byte	0x02, 0x03, 0x00, 0x00, 0x02, 0x06, 0x01, 0x00, 0x04, 0x0b, 0x08, 0x00, 0x09, 0x00, 0x00, 0x00
        /*0020*/ 	.byte	0x00, 0x00, 0x00, 0x00


//--------------------- .nv.info._Z6atomicv       --------------------------
	.section	.nv.info._Z6atomicv,"",@"SHT_CUDA_INFO"
	.sectionflags	@""
	.align	4


	//----- nvinfo : EIATTR_CUDA_API_VERSION
	.align		4
        /*0000*/ 	.byte	0x04, 0x37
        /*0002*/ 	.short	(.L_14 - .L_13)
.L_13:
        /*0004*/ 	.word	0x00000082


	//----- nvinfo : EIATTR_SPARSE_MMA_MASK
	.align		4
.L_14:
        /*0008*/ 	.byte	0x03, 0x50
        /*000a*/ 	.short	0x0000


	//----- nvinfo : EIATTR_MAXREG_COUNT
	.align		4
        /*000c*/ 	.byte	0x03, 0x1b
        /*000e*/ 	.short	0x00ff


	//----- nvinfo : EIATTR_MERCURY_ISA_VERSION
	.align		4
        /*0010*/ 	.byte	0x03, 0x5f
        /*0012*/ 	.short	0x0101


	//----- nvinfo : EIATTR_INT_WARP_WIDE_INSTR_OFFSETS
	.align		4
        /*0014*/ 	.byte	0x04, 0x31
        /*0016*/ 	.short	(.L_16 - .L_15)


	//   ....[0]....
.L_15:
        /*0018*/ 	.word	0x00000030


	//----- nvinfo : EIATTR_VRC_CTA_INIT_COUNT
	.align		4
.L_16:
        /*001c*/ 	.byte	0x02, 0x4a
	.zero		1
	.zero		1


	//----- nvinfo : EIATTR_EXIT_INSTR_OFFSETS
	.align		4
        /*0020*/ 	.byte	0x04, 0x1c
        /*0022*/ 	.short	(.L_18 - .L_17)


	//   ....[0]....
.L_17:
        /*0024*/ 	.word	0x00000090


	//----- nvinfo : EIATTR_SW_WAR
	.align		4
.L_18:
        /*0028*/ 	.byte	0x04, 0x36
        /*002a*/ 	.short	(.L_20 - .L_19)
.L_19:
        /*002c*/ 	.word	0x00000008
.L_20:


//--------------------- .nv.info._Z10non_atomicv  --------------------------
	.section	.nv.info._Z10non_atomicv,"",@"SHT_CUDA_INFO"
	.sectionflags	@""
	.align	4


	//----- nvinfo : EIATTR_CUDA_API_VERSION
	.align		4
        /*0000*/ 	.byte	0x04, 0x37
        /*0002*/ 	.short	(.L_22 - .L_21)
.L_21:
        /*0004*/ 	.word	0x00000082


	//----- nvinfo : EIATTR_SPARSE_MMA_MASK
	.align		4
.L_22:
        /*0008*/ 	.byte	0x03, 0x50
        /*000a*/ 	.short	0x0000


	//----- nvinfo : EIATTR_MAXREG_COUNT
	.align		4
        /*000c*/ 	.byte	0x03, 0x1b
        /*000e*/ 	.short	0x00ff


	//----- nvinfo : EIATTR_MERCURY_ISA_VERSION
	.align		4
        /*0010*/ 	.byte	0x03, 0x5f
        /*0012*/ 	.short	0x0101


	//----- nvinfo : EIATTR_VRC_CTA_INIT_COUNT
	.align		4
        /*0014*/ 	.byte	0x02, 0x4a
	.zero		1
	.zero		1


	//----- nvinfo : EIATTR_EXIT_INSTR_OFFSETS
	.align		4
        /*0018*/ 	.byte	0x04, 0x1c
        /*001a*/ 	.short	(.L_24 - .L_23)


	//   ....[0]....
.L_23:
        /*001c*/ 	.word	0x00000060


	//----- nvinfo : EIATTR_SW_WAR
	.align		4
.L_24:
        /*0020*/ 	.byte	0x04, 0x36
        /*0022*/ 	.short	(.L_26 - .L_25)
.L_25:
        /*0024*/ 	.word	0x00000008
.L_26:


//--------------------- .nv.callgraph             --------------------------
	.section	.nv.callgraph,"",@"SHT_CUDA_CALLGRAPH"
	.align	4
	.sectionentsize	8
	.align		4
        /*0000*/ 	.word	0x00000000
	.align		4
        /*0004*/ 	.word	0xffffffff
	.align		4
        /*0008*/ 	.word	0x00000000
	.align		4
        /*000c*/ 	.word	0xfffffffe
	.align		4
        /*0010*/ 	.word	0x00000000
	.align		4
        /*0014*/ 	.word	0xfffffffd
	.align		4
        /*0018*/ 	.word	0x00000000
	.align		4
        /*001c*/ 	.word	0xfffffffc


//--------------------- .nv.constant4             --------------------------
	.section	.nv.constant4,"a",@progbits
	.align	8
	.align		8
.nv.constant4:
        /*0000*/ 	.dword	counter


//--------------------- .text._Z6atomicv          --------------------------
	.section	.text._Z6atomicv,"ax",@progbits
	.align	128
        .global         _Z6atomicv
        .type           _Z6atomicv,@function
        .size           _Z6atomicv,(.L_x_2 - _Z6atomicv)
        .other          _Z6atomicv,@"STO_CUDA_ENTRY STV_DEFAULT"
_Z6atomicv:
.text._Z6atomicv:
[----:B------:R-:W-:Y:S01]  /*0000*/  LDC R1, c[0x0][0x37c] ;  /* 0x0000df00ff017b82 */ /* 0x000fe20000000800 */
[----:B------:R-:W0:Y:S07]  /*0010*/  S2R R0, SR_LANEID ;  /* 0x0000000000007919 */ /* 0x000e2e0000000000 */
[----:B------:R-:W1:Y:S01]  /*0020*/  LDC.64 R2, c[0x4][RZ] ;  /* 0x01000000ff027b82 */ /* 0x000e620000000a00 */
[----:B------:R-:W-:Y:S01]  /*0030*/  VOTEU.ANY UR6, UPT, PT ;  /* 0x0000000000067886 */ /* 0x000fe200038e0100 */
[----:B------:R-:W1:Y:S01]  /*0040*/  LDCU.64 UR4, c[0x0][0x358] ;  /* 0x00006b00ff0477ac */ /* 0x000e620008000a00 */
[----:B------:R-:W1:Y:S01]  /*0050*/  POPC R5, UR6 ;  /* 0x0000000600057d09 */ /* 0x000e620008000000 */
[----:B------:R-:W-:-:S06]  /*0060*/  UFLO.U32 UR7, UR6 ;  /* 0x00000006000772bd */ /* 0x000fcc00080e0000 */
[----:B0-----:R-:W-:-:S13]  /*0070*/  ISETP.EQ.U32.AND P0, PT, R0, UR7, PT ;  /* 0x0000000700007c0c */ /* 0x001fda000bf02070 */
[----:B-1----:R-:W-:Y:S01]  /*0080*/  @P0 REDG.E.ADD.STRONG.GPU desc[UR4][R2.64], R5 ;  /* 0x000000050200098e */ /* 0x002fe2000c12e104 */
[----:B------:R-:W-:Y:S05]  /*0090*/  EXIT ;  /* 0x000000000000794d */ /* 0x000fea0003800000 */
.L_x_0:
[----:B------:R-:W-:-:S00]  /*00a0*/  BRA `(.L_x_0) ;  /* 0xfffffffc00fc7947 */ /* 0x000fc0000383ffff */
[----:B------:R-:W-:-:S00]  /*00b0*/  NOP ;  /* 0x0000000000007918 */ /* 0x000fc00000000000 */
        /* <DEDUP_REMOVED lines=12> */
.L_x_2:


//--------------------- .text._Z10non_atomicv     --------------------------
	.section	.text._Z10non_atomicv,"ax",@progbits
	.align	128
        .global         _Z10non_atomicv
        .type           _Z10non_atomicv,@function
        .size           _Z10non_atomicv,(.L_x_3 - _Z10non_atomicv)
        .other          _Z10non_atomicv,@"STO_CUDA_ENTRY STV_DEFAULT"
_Z10non_atomicv:
.text._Z10non_atomicv:
[----:B------:R-:W-:Y:S08]  /*0000*/  LDC R1, c[0x0][0x37c] ;  /* 0x0000df00ff017b82 */ /* 0x000ff00000000800 */
[----:B------:R-:W0:Y:S01]  /*0010*/  LDC.64 R2, c[0x4][RZ] ;  /* 0x01000000ff027b82 */ /* 0x000e220000000a00 */
[----:B------:R-:W0:Y:S02]  /*0020*/  LDCU.64 UR4, c[0x0][0x358] ;  /* 0x00006b00ff0477ac */ /* 0x000e240008000a00 */
[----:B0-----:R-:W2:Y:S02]  /*0030*/  LDG.E R0, desc[UR4][R2.64] ;  /* 0x0000000402007981 */ /* 0x001ea4000c1e1900 */
[----:B--2---:R-:W-:-:S05]  /*0040*/  IADD3 R5, PT, PT, R0, 0x1, RZ ;  /* 0x0000000100057810 */ /* 0x004fca0007ffe0ff */
[----:B------:R-:W-:Y:S01]  /*0050*/  STG.E desc[UR4][R2.64], R5 ;  /* 0x0000000502007986 */ /* 0x000fe2000c101904 */
[----:B------:R-:W-:Y:S05]  /*0060*/  EXIT ;  /* 0x000000000000794d */ /* 0x000fea0003800000 */
.L_x_1:
        /* <DEDUP_REMOVED lines=9> */
.L_x_3:


//--------------------- .nv.shared.reserved.0     --------------------------
	.section	.nv.shared.reserved.0,"aw",@nobits
	.weak		__nv_reservedSMEM_offset_0_alias
	.size		__nv_reservedSMEM_offset_0_alias, 0, 64
	.other		__nv_reservedSMEM_offset_0_alias,@"STO_CUDA_RESERVED_SHARED STV_DEFAULT"
__nv_reservedSMEM_offset_0_alias:
	.zero		0
	.zero		64


//--------------------- .nv.global                --------------------------
	.section	.nv.global,"aw",@nobits
	.align	4
.nv.global:
	.type		counter,@object
	.size		counter,(.L_0 - counter)
	.other		counter,@"STV_DEFAULT STO_CUDA_MANAGED"
counter:
	.zero		4
.L_0:


//--------------------- .nv.constant0._Z6atomicv  --------------------------
	.section	.nv.constant0._Z6atomicv,"a",@progbits
	.sectionflags	@""
	.align	4
.nv.constant0._Z6atomicv:
	.zero		896


//--------------------- .nv.constant0._Z10non_atomicv --------------------------
	.section	.nv.constant0._Z10non_atomicv,"a",@progbits
	.sectionflags	@""
	.align	4
.nv.constant0._Z10non_atomicv:
	.zero		896


//--------------------- SYMBOLS --------------------------

	.type		.nv.reservedSmem.offset0,@object
	.size		.nv.reservedSmem.offset0,0x4
